//
// Generated by NVIDIA NVVM Compiler
//
// Compiler Build ID: CL-36424714
// Cuda compilation tools, release 13.0, V13.0.88
// Based on NVVM 20.0.0
//

.version 9.0
.target sm_100
.address_size 64

	// .globl	_Z3addiPfS_

.visible .entry _Z3addiPfS_(
	.param .u32 _Z3addiPfS__param_0,
	.param .u64 .ptr .align 1 _Z3addiPfS__param_1,
	.param .u64 .ptr .align 1 _Z3addiPfS__param_2
)
{
	.reg .pred 	%p<15>;
	.reg .b32 	%r<48>;
	.reg .b32 	%f<44>;
	.reg .b64 	%rd<43>;

	ld.param.u32 	%r22, [_Z3addiPfS__param_0];
	ld.param.u64 	%rd12, [_Z3addiPfS__param_1];
	ld.param.u64 	%rd13, [_Z3addiPfS__param_2];
	cvta.to.global.u64 	%rd1, %rd13;
	cvta.to.global.u64 	%rd2, %rd12;
	mov.u32 	%r1, %tid.x;
	mov.u32 	%r2, %ntid.x;
	setp.ge.s32 	%p1, %r1, %r22;
	@%p1 bra 	$L__BB0_14;
	add.s32 	%r3, %r1, %r2;
	max.u32 	%r23, %r22, %r3;
	setp.lt.u32 	%p2, %r3, %r22;
	selp.u32 	%r24, 1, 0, %p2;
	add.s32 	%r25, %r3, %r24;
	sub.s32 	%r26, %r23, %r25;
	div.u32 	%r27, %r26, %r2;
	add.s32 	%r4, %r27, %r24;
	and.b32  	%r28, %r4, 3;
	setp.eq.s32 	%p3, %r28, 3;
	mov.u32 	%r44, %r1;
	@%p3 bra 	$L__BB0_4;
	add.s32 	%r29, %r4, 1;
	and.b32  	%r30, %r29, 3;
	mul.wide.u32 	%rd42, %r1, 4;
	mul.wide.u32 	%rd4, %r2, 4;
	neg.s32 	%r42, %r30;
	mad.lo.s32 	%r44, %r2, %r30, %r1;
$L__BB0_3:
	.pragma "nounroll";
	add.s64 	%rd14, %rd2, %rd42;
	ld.global.f32 	%f1, [%rd14];
	add.s64 	%rd15, %rd1, %rd42;
	ld.global.f32 	%f2, [%rd15];
	add.f32 	%f3, %f1, %f2;
	st.global.f32 	[%rd15], %f3;
	add.s64 	%rd42, %rd42, %rd4;
	add.s32 	%r42, %r42, 1;
	setp.ne.s32 	%p4, %r42, 0;
	@%p4 bra 	$L__BB0_3;
$L__BB0_4:
	setp.lt.u32 	%p5, %r4, 3;
	@%p5 bra 	$L__BB0_5;
	bra.uni 	$L__BB0_15;
$L__BB0_5:
	sub.s32 	%r10, %r22, %r2;
	max.s32 	%r34, %r3, %r10;
	setp.lt.s32 	%p7, %r3, %r10;
	selp.u32 	%r35, 1, 0, %p7;
	add.s32 	%r36, %r3, %r35;
	sub.s32 	%r37, %r34, %r36;
	div.u32 	%r38, %r37, %r2;
	add.s32 	%r11, %r38, %r35;
	and.b32  	%r12, %r11, 3;
	mul.wide.u32 	%rd28, %r3, 4;
	add.s64 	%rd7, %rd1, %rd28;
	mul.wide.u32 	%rd29, %r1, 4;
	add.s64 	%rd8, %rd1, %rd29;
	add.s32 	%r13, %r3, %r2;
	mul.wide.s32 	%rd30, %r2, 4;
	add.s64 	%rd9, %rd7, %rd30;
	add.s32 	%r14, %r13, %r2;
	add.s64 	%rd10, %rd9, %rd30;
	mov.u32 	%r45, %r1;
$L__BB0_6:
	setp.ge.s32 	%p8, %r1, %r10;
	@%p8 bra 	$L__BB0_13;
	setp.eq.s32 	%p9, %r12, 3;
	mul.wide.u32 	%rd31, %r45, 4;
	add.s64 	%rd11, %rd2, %rd31;
	mov.u32 	%r46, %r1;
	@%p9 bra 	$L__BB0_11;
	setp.eq.s32 	%p10, %r12, 0;
	ld.global.f32 	%f16, [%rd11];
	ld.global.f32 	%f17, [%rd7];
	mul.f32 	%f18, %f16, %f17;
	sqrt.rn.f32 	%f19, %f18;
	st.global.f32 	[%rd8], %f19;
	mov.u32 	%r46, %r3;
	@%p10 bra 	$L__BB0_11;
	setp.eq.s32 	%p11, %r12, 1;
	ld.global.f32 	%f20, [%rd11];
	ld.global.f32 	%f21, [%rd9];
	mul.f32 	%f22, %f20, %f21;
	sqrt.rn.f32 	%f23, %f22;
	st.global.f32 	[%rd7], %f23;
	mov.u32 	%r46, %r13;
	@%p11 bra 	$L__BB0_11;
	ld.global.f32 	%f24, [%rd11];
	ld.global.f32 	%f25, [%rd10];
	mul.f32 	%f26, %f24, %f25;
	sqrt.rn.f32 	%f27, %f26;
	st.global.f32 	[%rd9], %f27;
	mov.u32 	%r46, %r14;
$L__BB0_11:
	setp.lt.u32 	%p12, %r11, 3;
	@%p12 bra 	$L__BB0_13;
$L__BB0_12:
	ld.global.f32 	%f28, [%rd11];
	add.s32 	%r39, %r46, %r2;
	mul.wide.u32 	%rd32, %r39, 4;
	add.s64 	%rd33, %rd1, %rd32;
	ld.global.f32 	%f29, [%rd33];
	mul.f32 	%f30, %f28, %f29;
	sqrt.rn.f32 	%f31, %f30;
	mul.wide.u32 	%rd34, %r46, 4;
	add.s64 	%rd35, %rd1, %rd34;
	st.global.f32 	[%rd35], %f31;
	ld.global.f32 	%f32, [%rd11];
	add.s32 	%r40, %r39, %r2;
	mul.wide.u32 	%rd36, %r40, 4;
	add.s64 	%rd37, %rd1, %rd36;
	ld.global.f32 	%f33, [%rd37];
	mul.f32 	%f34, %f32, %f33;
	sqrt.rn.f32 	%f35, %f34;
	st.global.f32 	[%rd33], %f35;
	ld.global.f32 	%f36, [%rd11];
	add.s32 	%r41, %r40, %r2;
	mul.wide.u32 	%rd38, %r41, 4;
	add.s64 	%rd39, %rd1, %rd38;
	ld.global.f32 	%f37, [%rd39];
	mul.f32 	%f38, %f36, %f37;
	sqrt.rn.f32 	%f39, %f38;
	st.global.f32 	[%rd37], %f39;
	ld.global.f32 	%f40, [%rd11];
	add.s32 	%r46, %r41, %r2;
	mul.wide.u32 	%rd40, %r46, 4;
	add.s64 	%rd41, %rd1, %rd40;
	ld.global.f32 	%f41, [%rd41];
	mul.f32 	%f42, %f40, %f41;
	sqrt.rn.f32 	%f43, %f42;
	st.global.f32 	[%rd39], %f43;
	setp.lt.s32 	%p13, %r46, %r10;
	@%p13 bra 	$L__BB0_12;
$L__BB0_13:
	add.s32 	%r45, %r45, %r2;
	setp.lt.s32 	%p14, %r45, %r22;
	@%p14 bra 	$L__BB0_6;
$L__BB0_14:
	ret;
$L__BB0_15:
	mul.wide.u32 	%rd16, %r44, 4;
	add.s64 	%rd17, %rd2, %rd16;
	ld.global.f32 	%f4, [%rd17];
	add.s64 	%rd18, %rd1, %rd16;
	ld.global.f32 	%f5, [%rd18];
	add.f32 	%f6, %f4, %f5;
	st.global.f32 	[%rd18], %f6;
	add.s32 	%r31, %r44, %r2;
	mul.wide.u32 	%rd19, %r31, 4;
	add.s64 	%rd20, %rd2, %rd19;
	ld.global.f32 	%f7, [%rd20];
	add.s64 	%rd21, %rd1, %rd19;
	ld.global.f32 	%f8, [%rd21];
	add.f32 	%f9, %f7, %f8;
	st.global.f32 	[%rd21], %f9;
	add.s32 	%r32, %r31, %r2;
	mul.wide.u32 	%rd22, %r32, 4;
	add.s64 	%rd23, %rd2, %rd22;
	ld.global.f32 	%f10, [%rd23];
	add.s64 	%rd24, %rd1, %rd22;
	ld.global.f32 	%f11, [%rd24];
	add.f32 	%f12, %f10, %f11;
	st.global.f32 	[%rd24], %f12;
	add.s32 	%r33, %r32, %r2;
	mul.wide.u32 	%rd25, %r33, 4;
	add.s64 	%rd26, %rd2, %rd25;
	ld.global.f32 	%f13, [%rd26];
	add.s64 	%rd27, %rd1, %rd25;
	ld.global.f32 	%f14, [%rd27];
	add.f32 	%f15, %f13, %f14;
	st.global.f32 	[%rd27], %f15;
	add.s32 	%r44, %r33, %r2;
	setp.lt.s32 	%p6, %r44, %r22;
	@%p6 bra 	$L__BB0_15;
	bra.uni 	$L__BB0_5;

}


// ===== COMPILED SASS (sm_100) =====

	.target	sm_100

	.elftype	@"ET_EXEC"


//--------------------- .note.nv.tkinfo           --------------------------
	.section	.note.nv.tkinfo,"",@"SHT_NOTE"
	.sectionflags	@"SHF_NOTE_NV_TKINFO"
	.tkinfo
        /*0018*/ 	.word	0x00000002
        /*0030*/ 	.string	""
        /*0030*/ 	.string	"ptxas"
        /*0030*/ 	.string	"Cuda compilation tools, release 13.0, V13.0.88"
        /*0030*/ 	.string	"Build cuda_13.0.r13.0/compiler.36424714_0"
        /*0030*/ 	.string	"-arch sm_100 -m 64 "



//--------------------- .note.nv.cuinfo           --------------------------
	.section	.note.nv.cuinfo,"",@"SHT_NOTE"
	.sectionflags	@"SHF_NOTE_NV_CUINFO"
        /*0018*/ 	.short	0x0002
        /*001a*/ 	.short	0x0064
        /*001c*/ 	.short	0x0082
	.zero		2


//--------------------- .nv.info                  --------------------------
	.section	.nv.info,"",@"SHT_CUDA_INFO"
	.align	4


	//----- nvinfo : EIATTR_REGCOUNT
	.align		4
        /*0000*/ 	.byte	0x04, 0x2f
        /*0002*/ 	.short	(.L_1 - .L_0)
	.align		4
.L_0:
        /*0004*/ 	.word	index@(_Z3addiPfS_)
        /*0008*/ 	.word	0x00000026


	//----- nvinfo : EIATTR_FRAME_SIZE
	.align		4
.L_1:
        /*000c*/ 	.byte	0x04, 0x11
        /*000e*/ 	.short	(.L_3 - .L_2)
	.align		4
.L_2:
        /*0010*/ 	.word	index@($__internal_0_$__cuda_sm20_sqrt_rn_f32_slowpath)
        /*0014*/ 	.word	0x00000000


	//----- nvinfo : EIATTR_FRAME_SIZE
	.align		4
.L_3:
        /*0018*/ 	.byte	0x04, 0x11
        /*001a*/ 	.short	(.L_5 - .L_4)
	.align		4
.L_4:
        /*001c*/ 	.word	index@(_Z3addiPfS_)
        /*0020*/ 	.word	0x00000000


	//----- nvinfo : EIATTR_MIN_STACK_SIZE
	.align		4
.L_5:
        /*0024*/ 	.byte	0x04, 0x12
        /*0026*/ 	.short	(.L_7 - .L_6)
	.align		4
.L_6:
        /*0028*/ 	.word	index@(_Z3addiPfS_)
        /*002c*/ 	.word	0x00000000
.L_7:


//--------------------- .nv.compat                --------------------------
	.section	.nv.compat,"",@"SHT_CUDA_COMPAT_INFO"
	.align	4
        /*0000*/ 	.byte	0x02, 0x09, 0x00, 0x00, 0x02, 0x02, 0x01, 0x00, 0x02, 0x05, 0x05, 0x00, 0x03, 0x07, 0x01, 0x01
        /*0010*/ 	.byte	0x02, 0x03, 0x00, 0x00, 0x02, 0x06, 0x01, 0x00, 0x04, 0x0b, 0x08, 0x00, 0x01, 0x00, 0x00, 0x00
        /*0020*/ 	.byte	0x00, 0x00, 0x00, 0x00


//--------------------- .nv.info._Z3addiPfS_      --------------------------
	.section	.nv.info._Z3addiPfS_,"",@"SHT_CUDA_INFO"
	.sectionflags	@""
	.align	4


	//----- nvinfo : EIATTR_CUDA_API_VERSION
	.align		4
        /*0000*/ 	.byte	0x04, 0x37
        /*0002*/ 	.short	(.L_9 - .L_8)
.L_8:
        /*0004*/ 	.word	0x00000082


	//----- nvinfo : EIATTR_KPARAM_INFO
	.align		4
.L_9:
        /*0008*/ 	.byte	0x04, 0x17
        /*000a*/ 	.short	(.L_11 - .L_10)
.L_10:
        /*000c*/ 	.word	0x00000000
        /*0010*/ 	.short	0x0002
        /*0012*/ 	.short	0x0010
        /*0014*/ 	.byte	0x00, 0xf5, 0x21, 0x00


	//----- nvinfo : EIATTR_KPARAM_INFO
	.align		4
.L_11:
        /*0018*/ 	.byte	0x04, 0x17
        /*001a*/ 	.short	(.L_13 - .L_12)
.L_12:
        /*001c*/ 	.word	0x00000000
        /*0020*/ 	.short	0x0001
        /*0022*/ 	.short	0x0008
        /*0024*/ 	.byte	0x00, 0xf5, 0x21, 0x00


	//----- nvinfo : EIATTR_KPARAM_INFO
	.align		4
.L_13:
        /*0028*/ 	.byte	0x04, 0x17
        /*002a*/ 	.short	(.L_15 - .L_14)
.L_14:
        /*002c*/ 	.word	0x00000000
        /*0030*/ 	.short	0x0000
        /*0032*/ 	.short	0x0000
        /*0034*/ 	.byte	0x00, 0xf0, 0x11, 0x00


	//----- nvinfo : EIATTR_SPARSE_MMA_MASK
	.align		4
.L_15:
        /*0038*/ 	.byte	0x03, 0x50
        /*003a*/ 	.short	0x0000


	//----- nvinfo : EIATTR_MAXREG_COUNT
	.align		4
        /*003c*/ 	.byte	0x03, 0x1b
        /*003e*/ 	.short	0x00ff


	//----- nvinfo : EIATTR_MERCURY_ISA_VERSION
	.align		4
        /*0040*/ 	.byte	0x03, 0x5f
        /*0042*/ 	.short	0x0101


	//----- nvinfo : EIATTR_VRC_CTA_INIT_COUNT
	.align		4
        /*0044*/ 	.byte	0x02, 0x4a
	.zero		1
	.zero		1


	//----- nvinfo : EIATTR_EXIT_INSTR_OFFSETS
	.align		4
        /*0048*/ 	.byte	0x04, 0x1c
        /*004a*/ 	.short	(.L_17 - .L_16)


	//   ....[0]....
.L_16:
        /*004c*/ 	.word	0x00000050


	//   ....[1]....
        /*0050*/ 	.word	0x00001210


	//----- nvinfo : EIATTR_CRS_STACK_SIZE
	.align		4
.L_17:
        /*0054*/ 	.byte	0x04, 0x1e
        /*0056*/ 	.short	(.L_19 - .L_18)
.L_18:
        /*0058*/ 	.word	0x00000000


	//----- nvinfo : EIATTR_CBANK_PARAM_SIZE
	.align		4
.L_19:
        /*005c*/ 	.byte	0x03, 0x19
        /*005e*/ 	.short	0x0018


	//----- nvinfo : EIATTR_PARAM_CBANK
	.align		4
        /*0060*/ 	.byte	0x04, 0x0a
        /*0062*/ 	.short	(.L_21 - .L_20)
	.align		4
.L_20:
        /*0064*/ 	.word	index@(.nv.constant0._Z3addiPfS_)
        /*0068*/ 	.short	0x0380
        /*006a*/ 	.short	0x0018


	//----- nvinfo : EIATTR_SW_WAR
	.align		4
.L_21:
        /*006c*/ 	.byte	0x04, 0x36
        /*006e*/ 	.short	(.L_23 - .L_22)
.L_22:
        /*0070*/ 	.word	0x00000008
.L_23:


//--------------------- .nv.callgraph             --------------------------
	.section	.nv.callgraph,"",@"SHT_CUDA_CALLGRAPH"
	.align	4
	.sectionentsize	8
	.align		4
        /*0000*/ 	.word	0x00000000
	.align		4
        /*0004*/ 	.word	0xffffffff
	.align		4
        /*0008*/ 	.word	0x00000000
	.align		4
        /*000c*/ 	.word	0xfffffffe
	.align		4
        /*0010*/ 	.word	0x00000000
	.align		4
        /*0014*/ 	.word	0xfffffffd
	.align		4
        /*0018*/ 	.word	0x00000000
	.align		4
        /*001c*/ 	.word	0xfffffffc


//--------------------- .text._Z3addiPfS_         --------------------------
	.section	.text._Z3addiPfS_,"ax",@progbits
	.align	128
        .global         _Z3addiPfS_
        .type           _Z3addiPfS_,@function
        .size           _Z3addiPfS_,(.L_x_35 - _Z3addiPfS_)
        .other          _Z3addiPfS_,@"STO_CUDA_ENTRY STV_DEFAULT"
_Z3addiPfS_:
.text._Z3addiPfS_:
[----:B------:R-:W-:Y:S01]  /*0000*/  LDC R1, c[0x0][0x37c] ;  /* 0x0000df00ff017b82 */ /* 0x000fe20000000800 */
[----:B------:R-:W0:Y:S01]  /*0010*/  S2R R20, SR_TID.X ;  /* 0x0000000000147919 */ /* 0x000e220000002100 */
[----:B------:R-:W0:Y:S06]  /*0020*/  LDCU UR6, c[0x0][0x380] ;  /* 0x00007000ff0677ac */ /* 0x000e2c0008000800 */
[----:B------:R-:W1:Y:S01]  /*0030*/  LDC R21, c[0x0][0x360] ;  /* 0x0000d800ff157b82 */ /* 0x000e620000000800 */
[----:B0-----:R-:W-:-:S13]  /*0040*/  ISETP.GE.AND P0, PT, R20, UR6, PT ;  /* 0x0000000614007c0c */ /* 0x001fda000bf06270 */
[----:B------:R-:W-:Y:S05]  /*0050*/  @P0 EXIT ;  /* 0x000000000000094d */ /* 0x000fea0003800000 */
[----:B-1----:R-:W0:Y:S01]  /*0060*/  I2F.U32.RP R5, R21 ;  /* 0x0000001500057306 */ /* 0x002e220000209000 */
[----:B------:R-:W-:Y:S01]  /*0070*/  IMAD.IADD R19, R20, 0x1, R21 ;  /* 0x0000000114137824 */ /* 0x000fe200078e0215 */
[----:B------:R-:W-:Y:S01]  /*0080*/  IADD3 R18, PT, PT, -R21, UR6, RZ ;  /* 0x0000000615127c10 */ /* 0x000fe2000fffe1ff */
[----:B------:R-:W1:Y:S01]  /*0090*/  LDCU.64 UR4, c[0x0][0x358] ;  /* 0x00006b00ff0477ac */ /* 0x000e620008000a00 */
[----:B------:R-:W-:Y:S01]  /*00a0*/  BSSY.RECONVERGENT B0, `(.L_x_0) ;  /* 0x0000042000007945 */ /* 0x000fe20003800200 */
[----:B------:R-:W-:Y:S01]  /*00b0*/  IMAD.MOV.U32 R15, RZ, RZ, R20 ;  /* 0x000000ffff0f7224 */ /* 0x000fe200078e0014 */
[C---:B------:R-:W-:Y:S01]  /*00c0*/  ISETP.GE.U32.AND P0, PT, R19.reuse, UR6, PT ;  /* 0x0000000613007c0c */ /* 0x040fe2000bf06070 */
[----:B------:R-:W2:Y:S01]  /*00d0*/  LDCU.64 UR8, c[0x0][0x388] ;  /* 0x00007100ff0877ac */ /* 0x000ea20008000a00 */
[C---:B------:R-:W-:Y:S02]  /*00e0*/  IADD3 R16, PT, PT, R19.reuse, R21, RZ ;  /* 0x0000001513107210 */ /* 0x040fe40007ffe0ff */
[----:B------:R-:W-:Y:S01]  /*00f0*/  SEL R4, RZ, 0x1, P0 ;  /* 0x00000001ff047807 */ /* 0x000fe20000000000 */
[----:B------:R-:W3:Y:S01]  /*0100*/  LDCU.64 UR10, c[0x0][0x390] ;  /* 0x00007200ff0a77ac */ /* 0x000ee20008000a00 */
[----:B------:R-:W-:Y:S01]  /*0110*/  ISETP.GE.AND P0, PT, R19, R18, PT ;  /* 0x000000121300720c */ /* 0x000fe20003f06270 */
[----:B0-----:R-:W0:Y:S03]  /*0120*/  MUFU.RCP R5, R5 ;  /* 0x0000000500057308 */ /* 0x001e260000001000 */
[----:B------:R-:W-:-:S02]  /*0130*/  SEL R17, RZ, 0x1, P0 ;  /* 0x00000001ff117807 */ /* 0x000fc40000000000 */
[----:B0-----:R-:W-:-:S04]  /*0140*/  IADD3 R2, PT, PT, R5, 0xffffffe, RZ ;  /* 0x0ffffffe05027810 */ /* 0x001fc80007ffe0ff */
[----:B------:R0:W4:Y:S02]  /*0150*/  F2I.FTZ.U32.TRUNC.NTZ R3, R2 ;  /* 0x0000000200037305 */ /* 0x000124000021f000 */
[----:B0-----:R-:W-:Y:S01]  /*0160*/  HFMA2 R2, -RZ, RZ, 0, 0 ;  /* 0x00000000ff027431 */ /* 0x001fe200000001ff */
[----:B----4-:R-:W-:-:S05]  /*0170*/  IADD3 R0, PT, PT, RZ, -R3, RZ ;  /* 0x80000003ff007210 */ /* 0x010fca0007ffe0ff */
[----:B------:R-:W-:Y:S01]  /*0180*/  IMAD R7, R0, R21, RZ ;  /* 0x0000001500077224 */ /* 0x000fe200078e02ff */
[----:B------:R-:W-:-:S03]  /*0190*/  VIMNMX.U32 R0, PT, PT, R19, UR6, !PT ;  /* 0x0000000613007c48 */ /* 0x000fc6000ffe0000 */
[----:B------:R-:W-:Y:S01]  /*01a0*/  IMAD.HI.U32 R3, R3, R7, R2 ;  /* 0x0000000703037227 */ /* 0x000fe200078e0002 */
[----:B------:R-:W-:Y:S02]  /*01b0*/  IADD3 R0, PT, PT, R0, -R19, -R4 ;  /* 0x8000001300007210 */ /* 0x000fe40007ffe804 */
[----:B------:R-:W-:-:S03]  /*01c0*/  VIMNMX R2, PT, PT, R19, R18, !PT ;  /* 0x0000001213027248 */ /* 0x000fc60007fe0100 */
[----:B------:R-:W-:Y:S01]  /*01d0*/  IMAD.HI.U32 R5, R3, R0, RZ ;  /* 0x0000000003057227 */ /* 0x000fe200078e00ff */
[----:B------:R-:W-:-:S04]  /*01e0*/  IADD3 R2, PT, PT, R2, -R19, -R17 ;  /* 0x8000001302027210 */ /* 0x000fc80007ffe811 */
[----:B------:R-:W-:Y:S01]  /*01f0*/  IADD3 R6, PT, PT, -R5, RZ, RZ ;  /* 0x000000ff05067210 */ /* 0x000fe20007ffe1ff */
[----:B------:R-:W-:-:S04]  /*0200*/  IMAD.HI.U32 R7, R3, R2, RZ ;  /* 0x0000000203077227 */ /* 0x000fc800078e00ff */
[----:B------:R-:W-:Y:S02]  /*0210*/  IMAD R0, R21, R6, R0 ;  /* 0x0000000615007224 */ /* 0x000fe400078e0200 */
[----:B------:R-:W-:-:S03]  /*0220*/  IMAD.MOV R6, RZ, RZ, -R7 ;  /* 0x000000ffff067224 */ /* 0x000fc600078e0a07 */
[-C--:B------:R-:W-:Y:S01]  /*0230*/  ISETP.GE.U32.AND P2, PT, R0, R21.reuse, PT ;  /* 0x000000150000720c */ /* 0x080fe20003f46070 */
[----:B------:R-:W-:Y:S02]  /*0240*/  IMAD R6, R21, R6, R2 ;  /* 0x0000000615067224 */ /* 0x000fe400078e0202 */
[----:B------:R-:W0:Y:S03]  /*0250*/  LDC.64 R2, c[0x0][0x390] ;  /* 0x0000e400ff027b82 */ /* 0x000e260000000a00 */
[----:B------:R-:W-:-:S07]  /*0260*/  ISETP.GE.U32.AND P1, PT, R6, R21, PT ;  /* 0x000000150600720c */ /* 0x000fce0003f26070 */
[-C--:B------:R-:W-:Y:S01]  /*0270*/  @P2 IADD3 R0, PT, PT, R0, -R21.reuse, RZ ;  /* 0x8000001500002210 */ /* 0x080fe20007ffe0ff */
[----:B------:R-:W-:Y:S01]  /*0280*/  @P2 VIADD R5, R5, 0x1 ;  /* 0x0000000105052836 */ /* 0x000fe20000000000 */
[----:B------:R-:W-:Y:S02]  /*0290*/  ISETP.NE.U32.AND P2, PT, R21, RZ, PT ;  /* 0x000000ff1500720c */ /* 0x000fe40003f45070 */
[-C--:B------:R-:W-:Y:S02]  /*02a0*/  ISETP.GE.U32.AND P0, PT, R0, R21.reuse, PT ;  /* 0x000000150000720c */ /* 0x080fe40003f06070 */
[-C--:B------:R-:W-:Y:S02]  /*02b0*/  LOP3.LUT R0, RZ, R21.reuse, RZ, 0x33, !PT ;  /* 0x00000015ff007212 */ /* 0x080fe400078e33ff */
[----:B------:R-:W-:Y:S02]  /*02c0*/  @P1 IADD3 R6, PT, PT, R6, -R21, RZ ;  /* 0x8000001506061210 */ /* 0x000fe40007ffe0ff */
[----:B------:R-:W-:-:S02]  /*02d0*/  @P1 IADD3 R7, PT, PT, R7, 0x1, RZ ;  /* 0x0000000107071810 */ /* 0x000fc40007ffe0ff */
[----:B------:R-:W-:-:S05]  /*02e0*/  ISETP.GE.U32.AND P3, PT, R6, R21, PT ;  /* 0x000000150600720c */ /* 0x000fca0003f66070 */
[----:B------:R-:W-:-:S04]  /*02f0*/  @P0 IADD3 R5, PT, PT, R5, 0x1, RZ ;  /* 0x0000000105050810 */ /* 0x000fc80007ffe0ff */
[----:B------:R-:W-:-:S04]  /*0300*/  SEL R5, R0, R5, !P2 ;  /* 0x0000000500057207 */ /* 0x000fc80005000000 */
[----:B------:R-:W-:Y:S01]  /*0310*/  @P3 IADD3 R7, PT, PT, R7, 0x1, RZ ;  /* 0x0000000107073810 */ /* 0x000fe20007ffe0ff */
[----:B------:R-:W-:-:S03]  /*0320*/  IMAD.IADD R8, R4, 0x1, R5 ;  /* 0x0000000104087824 */ /* 0x000fc600078e0205 */
[----:B------:R-:W-:Y:S01]  /*0330*/  SEL R0, R0, R7, !P2 ;  /* 0x0000000700007207 */ /* 0x000fe20005000000 */
[----:B0-----:R-:W-:Y:S01]  /*0340*/  IMAD.WIDE.U32 R6, R19, 0x4, R2 ;  /* 0x0000000413067825 */ /* 0x001fe200078e0002 */
[C---:B------:R-:W-:Y:S02]  /*0350*/  LOP3.LUT R4, R8.reuse, 0x3, RZ, 0xc0, !PT ;  /* 0x0000000308047812 */ /* 0x040fe400078ec0ff */
[----:B------:R-:W-:Y:S02]  /*0360*/  ISETP.GE.U32.AND P0, PT, R8, 0x3, PT ;  /* 0x000000030800780c */ /* 0x000fe40003f06070 */
[----:B------:R-:W-:Y:S01]  /*0370*/  ISETP.NE.AND P1, PT, R4, 0x3, PT ;  /* 0x000000030400780c */ /* 0x000fe20003f25270 */
[----:B------:R-:W-:Y:S01]  /*0380*/  IMAD.WIDE R4, R21, 0x4, R6 ;  /* 0x0000000415047825 */ /* 0x000fe200078e0206 */
[----:B------:R-:W-:-:S11]  /*0390*/  IADD3 R17, PT, PT, R17, R0, RZ ;  /* 0x0000000011117210 */ /* 0x000fd60007ffe0ff */
[----:B-123--:R-:W-:Y:S05]  /*03a0*/  @!P1 BRA `(.L_x_1) ;  /* 0x0000000000449947 */ /* 0x00efea0003800000 */
[----:B------:R-:W-:-:S04]  /*03b0*/  IADD3 R8, PT, PT, R8, 0x1, RZ ;  /* 0x0000000108087810 */ /* 0x000fc80007ffe0ff */
[----:B------:R-:W-:Y:S01]  /*03c0*/  LOP3.LUT R0, R8, 0x3, RZ, 0xc0, !PT ;  /* 0x0000000308007812 */ /* 0x000fe200078ec0ff */
[----:B------:R-:W-:-:S04]  /*03d0*/  IMAD.WIDE.U32 R8, R20, 0x4, RZ ;  /* 0x0000000414087825 */ /* 0x000fc800078e00ff */
[----:B------:R-:W-:Y:S02]  /*03e0*/  IMAD R15, R0, R21, R20 ;  /* 0x00000015000f7224 */ /* 0x000fe400078e0214 */
[----:B------:R-:W-:-:S07]  /*03f0*/  IMAD.MOV R0, RZ, RZ, -R0 ;  /* 0x000000ffff007224 */ /* 0x000fce00078e0a00 */
.L_x_2:
[C---:B------:R-:W-:Y:S02]  /*0400*/  IADD3 R12, P1, PT, R8.reuse, UR8, RZ ;  /* 0x00000008080c7c10 */ /* 0x040fe4000ff3e0ff */
[----:B0-----:R-:W-:Y:S02]  /*0410*/  IADD3 R10, P2, PT, R8, UR10, RZ ;  /* 0x0000000a080a7c10 */ /* 0x001fe4000ff5e0ff */
[C---:B------:R-:W-:Y:S02]  /*0420*/  IADD3.X R13, PT, PT, R9.reuse, UR9, RZ, P1, !PT ;  /* 0x00000009090d7c10 */ /* 0x040fe40008ffe4ff */
[----:B------:R-:W-:-:S03]  /*0430*/  IADD3.X R11, PT, PT, R9, UR11, RZ, P2, !PT ;  /* 0x0000000b090b7c10 */ /* 0x000fc600097fe4ff */
[----:B------:R-:W2:Y:S04]  /*0440*/  LDG.E R12, desc[UR4][R12.64] ;  /* 0x000000040c0c7981 */ /* 0x000ea8000c1e1900 */
[----:B------:R-:W2:Y:S01]  /*0450*/  LDG.E R23, desc[UR4][R10.64] ;  /* 0x000000040a177981 */ /* 0x000ea2000c1e1900 */
[----:B------:R-:W-:Y:S01]  /*0460*/  IADD3 R0, PT, PT, R0, 0x1, RZ ;  /* 0x0000000100007810 */ /* 0x000fe20007ffe0ff */
[----:B------:R-:W-:-:S03]  /*0470*/  IMAD.WIDE.U32 R8, R21, 0x4, R8 ;  /* 0x0000000415087825 */ /* 0x000fc600078e0008 */
[----:B------:R-:W-:Y:S01]  /*0480*/  ISETP.NE.AND P1, PT, R0, RZ, PT ;  /* 0x000000ff0000720c */ /* 0x000fe20003f25270 */
[----:B--2---:R-:W-:-:S05]  /*0490*/  FADD R23, R12, R23 ;  /* 0x000000170c177221 */ /* 0x004fca0000000000 */
[----:B------:R0:W-:Y:S07]  /*04a0*/  STG.E desc[UR4][R10.64], R23 ;  /* 0x000000170a007986 */ /* 0x0001ee000c101904 */
[----:B------:R-:W-:Y:S05]  /*04b0*/  @P1 BRA `(.L_x_2) ;  /* 0xfffffffc00d01947 */ /* 0x000fea000383ffff */
.L_x_1:
[----:B------:R-:W-:Y:S05]  /*04c0*/  BSYNC.RECONVERGENT B0 ;  /* 0x0000000000007941 */ /* 0x000fea0003800200 */
.L_x_0:
[----:B------:R-:W-:Y:S04]  /*04d0*/  BSSY.RECONVERGENT B0, `(.L_x_3) ;  /* 0x0000022000007945 */ /* 0x000fe80003800200 */
[----:B------:R-:W-:Y:S05]  /*04e0*/  @!P0 BRA `(.L_x_4) ;  /* 0x0000000000808947 */ /* 0x000fea0003800000 */
.L_x_5:
[----:B0-----:R-:W0:Y:S08]  /*04f0*/  LDC.64 R10, c[0x0][0x388] ;  /* 0x0000e200ff0a7b82 */ /* 0x001e300000000a00 */
[----:B--2---:R-:W1:Y:S01]  /*0500*/  LDC.64 R8, c[0x0][0x390] ;  /* 0x0000e400ff087b82 */ /* 0x004e620000000a00 */
[----:B0-----:R-:W-:-:S06]  /*0510*/  IMAD.WIDE.U32 R22, R15, 0x4, R10 ;  /* 0x000000040f167825 */ /* 0x001fcc00078e000a */
[----:B------:R-:W2:Y:S01]  /*0520*/  LDG.E R22, desc[UR4][R22.64] ;  /* 0x0000000416167981 */ /* 0x000ea2000c1e1900 */
[----:B-1----:R-:W-:-:S05]  /*0530*/  IMAD.WIDE.U32 R12, R15, 0x4, R8 ;  /* 0x000000040f0c7825 */ /* 0x002fca00078e0008 */
[----:B------:R-:W2:Y:S01]  /*0540*/  LDG.E R25, desc[UR4][R12.64] ;  /* 0x000000040c197981 */ /* 0x000ea2000c1e1900 */
[----:B------:R-:W-:-:S05]  /*0550*/  IADD3 R27, PT, PT, R21, R15, RZ ;  /* 0x0000000f151b7210 */ /* 0x000fca0007ffe0ff */
[----:B------:R-:W-:-:S04]  /*0560*/  IMAD.WIDE.U32 R14, R27, 0x4, R8 ;  /* 0x000000041b0e7825 */ /* 0x000fc800078e0008 */
[----:B--2---:R-:W-:Y:S01]  /*0570*/  FADD R29, R22, R25 ;  /* 0x00000019161d7221 */ /* 0x004fe20000000000 */
[----:B------:R-:W-:-:S04]  /*0580*/  IMAD.WIDE.U32 R24, R27, 0x4, R10 ;  /* 0x000000041b187825 */ /* 0x000fc800078e000a */
[----:B------:R0:W-:Y:S04]  /*0590*/  STG.E desc[UR4][R12.64], R29 ;  /* 0x0000001d0c007986 */ /* 0x0001e8000c101904 */
[----:B------:R-:W2:Y:S04]  /*05a0*/  LDG.E R24, desc[UR4][R24.64] ;  /* 0x0000000418187981 */ /* 0x000ea8000c1e1900 */
[----:B------:R-:W2:Y:S01]  /*05b0*/  LDG.E R31, desc[UR4][R14.64] ;  /* 0x000000040e1f7981 */ /* 0x000ea2000c1e1900 */
[----:B------:R-:W-:-:S04]  /*05c0*/  IMAD.IADD R33, R27, 0x1, R21 ;  /* 0x000000011b217824 */ /* 0x000fc800078e0215 */
[----:B------:R-:W-:-:S04]  /*05d0*/  IMAD.WIDE.U32 R26, R33, 0x4, R10 ;  /* 0x00000004211a7825 */ /* 0x000fc800078e000a */
[----:B------:R-:W-:-:S04]  /*05e0*/  IMAD.WIDE.U32 R22, R33, 0x4, R8 ;  /* 0x0000000421167825 */ /* 0x000fc800078e0008 */
[----:B--2---:R-:W-:-:S05]  /*05f0*/  FADD R31, R24, R31 ;  /* 0x0000001f181f7221 */ /* 0x004fca0000000000 */
[----:B------:R1:W-:Y:S04]  /*0600*/  STG.E desc[UR4][R14.64], R31 ;  /* 0x0000001f0e007986 */ /* 0x0003e8000c101904 */
[----:B------:R-:W2:Y:S04]  /*0610*/  LDG.E R26, desc[UR4][R26.64] ;  /* 0x000000041a1a7981 */ /* 0x000ea8000c1e1900 */
[----:B------:R-:W2:Y:S01]  /*0620*/  LDG.E R35, desc[UR4][R22.64] ;  /* 0x0000000416237981 */ /* 0x000ea2000c1e1900 */
[----:B------:R-:W-:-:S05]  /*0630*/  IADD3 R33, PT, PT, R33, R21, RZ ;  /* 0x0000001521217210 */ /* 0x000fca0007ffe0ff */
[----:B------:R-:W-:-:S04]  /*0640*/  IMAD.WIDE.U32 R10, R33, 0x4, R10 ;  /* 0x00000004210a7825 */ /* 0x000fc800078e000a */
[----:B------:R-:W-:-:S04]  /*0650*/  IMAD.WIDE.U32 R8, R33, 0x4, R8 ;  /* 0x0000000421087825 */ /* 0x000fc800078e0008 */
[----:B--2---:R-:W-:-:S05]  /*0660*/  FADD R35, R26, R35 ;  /* 0x000000231a237221 */ /* 0x004fca0000000000 */
[----:B------:R2:W-:Y:S04]  /*0670*/  STG.E desc[UR4][R22.64], R35 ;  /* 0x0000002316007986 */ /* 0x0005e8000c101904 */
[----:B------:R-:W3:Y:S04]  /*0680*/  LDG.E R10, desc[UR4][R10.64] ;  /* 0x000000040a0a7981 */ /* 0x000ee8000c1e1900 */
[----:B0-----:R-:W3:Y:S01]  /*0690*/  LDG.E R13, desc[UR4][R8.64] ;  /* 0x00000004080d7981 */ /* 0x001ee2000c1e1900 */
[----:B-1----:R-:W-:-:S04]  /*06a0*/  IADD3 R15, PT, PT, R33, R21, RZ ;  /* 0x00000015210f7210 */ /* 0x002fc80007ffe0ff */
[----:B------:R-:W-:Y:S01]  /*06b0*/  ISETP.GE.AND P0, PT, R15, UR6, PT ;  /* 0x000000060f007c0c */ /* 0x000fe2000bf06270 */
[----:B---3--:R-:W-:-:S05]  /*06c0*/  FADD R13, R10, R13 ;  /* 0x0000000d0a0d7221 */ /* 0x008fca0000000000 */
[----:B------:R2:W-:Y:S07]  /*06d0*/  STG.E desc[UR4][R8.64], R13 ;  /* 0x0000000d08007986 */ /* 0x0005ee000c101904 */
[----:B------:R-:W-:Y:S05]  /*06e0*/  @!P0 BRA `(.L_x_5) ;  /* 0xfffffffc00808947 */ /* 0x000fea000383ffff */
.L_x_4:
[----:B------:R-:W-:Y:S05]  /*06f0*/  BSYNC.RECONVERGENT B0 ;  /* 0x0000000000007941 */ /* 0x000fea0003800200 */
.L_x_3:
[----:B------:R-:W-:Y:S01]  /*0700*/  IMAD.MOV.U32 R26, RZ, RZ, R20 ;  /* 0x000000ffff1a7224 */ /* 0x000fe200078e0014 */
[----:B------:R-:W-:Y:S01]  /*0710*/  IADD3 R27, PT, PT, R16, R21, RZ ;  /* 0x00000015101b7210 */ /* 0x000fe20007ffe0ff */
[----:B------:R-:W-:Y:S01]  /*0720*/  IMAD.WIDE.U32 R2, R20, 0x4, R2 ;  /* 0x0000000414027825 */ /* 0x000fe200078e0002 */
[----:B------:R-:W-:-:S03]  /*0730*/  LOP3.LUT R30, R17, 0x3, RZ, 0xc0, !PT ;  /* 0x00000003111e7812 */ /* 0x000fc600078ec0ff */
[----:B--2---:R-:W-:-:S07]  /*0740*/  IMAD.WIDE R8, R21, 0x4, R4 ;  /* 0x0000000415087825 */ /* 0x004fce00078e0204 */
.L_x_32:
[----:B------:R-:W-:Y:S01]  /*0750*/  ISETP.GE.AND P0, PT, R20, R18, PT ;  /* 0x000000121400720c */ /* 0x000fe20003f06270 */
[----:B------:R-:W-:-:S12]  /*0760*/  BSSY.RECONVERGENT B0, `(.L_x_6) ;  /* 0x00000a6000007945 */ /* 0x000fd80003800200 */
[----:B012---:R-:W-:Y:S05]  /*0770*/  @P0 BRA `(.L_x_7) ;  /* 0x0000000800900947 */ /* 0x007fea0003800000 */
[----:B0-----:R-:W0:Y:S01]  /*0780*/  LDC.64 R10, c[0x0][0x388] ;  /* 0x0000e200ff0a7b82 */ /* 0x001e220000000a00 */
[----:B------:R-:W-:Y:S01]  /*0790*/  ISETP.NE.AND P0, PT, R30, 0x3, PT ;  /* 0x000000031e00780c */ /* 0x000fe20003f05270 */
[----:B------:R-:W-:Y:S01]  /*07a0*/  BSSY.RECONVERGENT B1, `(.L_x_8) ;  /* 0x0000044000017945 */ /* 0x000fe20003800200 */
[----:B------:R-:W-:Y:S01]  /*07b0*/  MOV R29, R20 ;  /* 0x00000014001d7202 */ /* 0x000fe20000000f00 */
[----:B0-----:R-:W-:-:S10]  /*07c0*/  IMAD.WIDE.U32 R10, R26, 0x4, R10 ;  /* 0x000000041a0a7825 */ /* 0x001fd400078e000a */
[----:B------:R-:W-:Y:S05]  /*07d0*/  @!P0 BRA `(.L_x_9) ;  /* 0x0000000400008947 */ /* 0x000fea0003800000 */
[----:B------:R-:W2:Y:S04]  /*07e0*/  LDG.E R0, desc[UR4][R10.64] ;  /* 0x000000040a007981 */ /* 0x000ea8000c1e1900 */
[----:B------:R-:W2:Y:S01]  /*07f0*/  LDG.E R13, desc[UR4][R6.64] ;  /* 0x00000004060d7981 */ /* 0x000ea2000c1e1900 */
[----:B------:R-:W-:Y:S01]  /*0800*/  BSSY.RECONVERGENT B2, `(.L_x_10) ;  /* 0x0000010000027945 */ /* 0x000fe20003800200 */
[----:B------:R-:W-:Y:S01]  /*0810*/  ISETP.NE.AND P0, PT, R30, RZ, PT ;  /* 0x000000ff1e00720c */ /* 0x000fe20003f05270 */
[----:B--2---:R-:W-:-:S04]  /*0820*/  FMUL R14, R0, R13 ;  /* 0x0000000d000e7220 */ /* 0x004fc80000400000 */
[----:B------:R-:W-:Y:S01]  /*0830*/  VIADD R0, R14, 0xf3000000 ;  /* 0xf30000000e007836 */ /* 0x000fe20000000000 */
[----:B------:R0:W1:Y:S04]  /*0840*/  MUFU.RSQ R15, R14 ;  /* 0x0000000e000f7308 */ /* 0x0000680000001400 */
[----:B------:R-:W-:-:S13]  /*0850*/  ISETP.GT.U32.AND P1, PT, R0, 0x727fffff, PT ;  /* 0x727fffff0000780c */ /* 0x000fda0003f24070 */
[----:B01----:R-:W-:Y:S05]  /*0860*/  @!P1 BRA `(.L_x_11) ;  /* 0x0000000000149947 */ /* 0x003fea0003800000 */
[----:B------:R-:W-:Y:S02]  /*0870*/  MOV R0, R14 ;  /* 0x0000000e00007202 */ /* 0x000fe40000000f00 */
[----:B------:R-:W-:-:S07]  /*0880*/  MOV R14, 0x8a0 ;  /* 0x000008a0000e7802 */ /* 0x000fce0000000f00 */
[----:B------:R-:W-:Y:S05]  /*0890*/  CALL.REL.NOINC `($__internal_0_$__cuda_sm20_sqrt_rn_f32_slowpath) ;  /* 0x0000000800607944 */ /* 0x000fea0003c00000 */
[----:B------:R-:W-:Y:S01]  /*08a0*/  MOV R13, R0 ;  /* 0x00000000000d7202 */ /* 0x000fe20000000f00 */
[----:B------:R-:W-:Y:S06]  /*08b0*/  BRA `(.L_x_12) ;  /* 0x0000000000107947 */ /* 0x000fec0003800000 */
.L_x_11:
[----:B------:R-:W-:Y:S01]  /*08c0*/  FMUL.FTZ R13, R14, R15 ;  /* 0x0000000f0e0d7220 */ /* 0x000fe20000410000 */
[----:B------:R-:W-:-:S03]  /*08d0*/  FMUL.FTZ R12, R15, 0.5 ;  /* 0x3f0000000f0c7820 */ /* 0x000fc60000410000 */
[----:B------:R-:W-:-:S04]  /*08e0*/  FFMA R0, -R13, R13, R14 ;  /* 0x0000000d0d007223 */ /* 0x000fc8000000010e */
[----:B------:R-:W-:-:S07]  /*08f0*/  FFMA R13, R0, R12, R13 ;  /* 0x0000000c000d7223 */ /* 0x000fce000000000d */
.L_x_12:
[----:B------:R-:W-:Y:S05]  /*0900*/  BSYNC.RECONVERGENT B2 ;  /* 0x0000000000027941 */ /* 0x000fea0003800200 */
.L_x_10:
[----:B------:R0:W-:Y:S01]  /*0910*/  STG.E desc[UR4][R2.64], R13 ;  /* 0x0000000d02007986 */ /* 0x0001e2000c101904 */
[----:B------:R-:W-:Y:S01]  /*0920*/  IMAD.MOV.U32 R29, RZ, RZ, R19 ;  /* 0x000000ffff1d7224 */ /* 0x000fe200078e0013 */
[----:B------:R-:W-:Y:S06]  /*0930*/  @!P0 BRA `(.L_x_9) ;  /* 0x0000000000a88947 */ /* 0x000fec0003800000 */
[----:B------:R-:W2:Y:S04]  /*0940*/  LDG.E R0, desc[UR4][R10.64] ;  /* 0x000000040a007981 */ /* 0x000ea8000c1e1900 */
[----:B0-----:R-:W2:Y:S01]  /*0950*/  LDG.E R13, desc[UR4][R4.64] ;  /* 0x00000004040d7981 */ /* 0x001ea2000c1e1900 */
[----:B------:R-:W-:Y:S01]  /*0960*/  BSSY.RECONVERGENT B2, `(.L_x_13) ;  /* 0x0000010000027945 */ /* 0x000fe20003800200 */
[----:B------:R-:W-:Y:S01]  /*0970*/  ISETP.NE.AND P0, PT, R30, 0x1, PT ;  /* 0x000000011e00780c */ /* 0x000fe20003f05270 */
[----:B--2---:R-:W-:-:S04]  /*0980*/  FMUL R14, R0, R13 ;  /* 0x0000000d000e7220 */ /* 0x004fc80000400000 */
[----:B------:R0:W1:Y:S01]  /*0990*/  MUFU.RSQ R15, R14 ;  /* 0x0000000e000f7308 */ /* 0x0000620000001400 */
[----:B------:R-:W-:-:S04]  /*09a0*/  IADD3 R0, PT, PT, R14, -0xd000000, RZ ;  /* 0xf30000000e007810 */ /* 0x000fc80007ffe0ff */
[----:B------:R-:W-:-:S13]  /*09b0*/  ISETP.GT.U32.AND P1, PT, R0, 0x727fffff, PT ;  /* 0x727fffff0000780c */ /* 0x000fda0003f24070 */
[----:B01----:R-:W-:Y:S05]  /*09c0*/  @!P1 BRA `(.L_x_14) ;  /* 0x0000000000149947 */ /* 0x003fea0003800000 */
[----:B------:R-:W-:Y:S02]  /*09d0*/  MOV R0, R14 ;  /* 0x0000000e00007202 */ /* 0x000fe40000000f00 */
[----:B------:R-:W-:-:S07]  /*09e0*/  MOV R14, 0xa00 ;  /* 0x00000a00000e7802 */ /* 0x000fce0000000f00 */
[----:B------:R-:W-:Y:S05]  /*09f0*/  CALL.REL.NOINC `($__internal_0_$__cuda_sm20_sqrt_rn_f32_slowpath) ;  /* 0x0000000800087944 */ /* 0x000fea0003c00000 */
[----:B------:R-:W-:Y:S01]  /*0a00*/  IMAD.MOV.U32 R13, RZ, RZ, R0 ;  /* 0x000000ffff0d7224 */ /* 0x000fe200078e0000 */
[----:B------:R-:W-:Y:S06]  /*0a10*/  BRA `(.L_x_15) ;  /* 0x0000000000107947 */ /* 0x000fec0003800000 */
.L_x_14:
[----:B------:R-:W-:Y:S01]  /*0a20*/  FMUL.FTZ R13, R14, R15 ;  /* 0x0000000f0e0d7220 */ /* 0x000fe20000410000 */
[----:B------:R-:W-:-:S03]  /*0a30*/  FMUL.FTZ R12, R15, 0.5 ;  /* 0x3f0000000f0c7820 */ /* 0x000fc60000410000 */
[----:B------:R-:W-:-:S04]  /*0a40*/  FFMA R0, -R13, R13, R14 ;  /* 0x0000000d0d007223 */ /* 0x000fc8000000010e */
[----:B------:R-:W-:-:S07]  /*0a50*/  FFMA R13, R0, R12, R13 ;  /* 0x0000000c000d7223 */ /* 0x000fce000000000d */
.L_x_15:
[----:B------:R-:W-:Y:S05]  /*0a60*/  BSYNC.RECONVERGENT B2 ;  /* 0x0000000000027941 */ /* 0x000fea0003800200 */
.L_x_13:
[----:B------:R1:W-:Y:S01]  /*0a70*/  STG.E desc[UR4][R6.64], R13 ;  /* 0x0000000d06007986 */ /* 0x0003e2000c101904 */
[----:B------:R-:W-:Y:S01]  /*0a80*/  MOV R29, R16 ;  /* 0x00000010001d7202 */ /* 0x000fe20000000f00 */
[----:B------:R-:W-:Y:S06]  /*0a90*/  @!P0 BRA `(.L_x_9) ;  /* 0x0000000000508947 */ /* 0x000fec0003800000 */
[----:B------:R-:W2:Y:S04]  /*0aa0*/  LDG.E R0, desc[UR4][R10.64] ;  /* 0x000000040a007981 */ /* 0x000ea8000c1e1900 */
[----:B-1----:R-:W2:Y:S01]  /*0ab0*/  LDG.E R13, desc[UR4][R8.64] ;  /* 0x00000004080d7981 */ /* 0x002ea2000c1e1900 */
[----:B------:R-:W-:Y:S01]  /*0ac0*/  BSSY.RECONVERGENT B2, `(.L_x_16) ;  /* 0x000000f000027945 */ /* 0x000fe20003800200 */
[----:B--2---:R-:W-:-:S04]  /*0ad0*/  FMUL R14, R0, R13 ;  /* 0x0000000d000e7220 */ /* 0x004fc80000400000 */
[----:B------:R0:W1:Y:S01]  /*0ae0*/  MUFU.RSQ R15, R14 ;  /* 0x0000000e000f7308 */ /* 0x0000620000001400 */
[----:B------:R-:W-:-:S04]  /*0af0*/  IADD3 R0, PT, PT, R14, -0xd000000, RZ ;  /* 0xf30000000e007810 */ /* 0x000fc80007ffe0ff */
[----:B------:R-:W-:-:S13]  /*0b00*/  ISETP.GT.U32.AND P0, PT, R0, 0x727fffff, PT ;  /* 0x727fffff0000780c */ /* 0x000fda0003f04070 */
[----:B01----:R-:W-:Y:S05]  /*0b10*/  @!P0 BRA `(.L_x_17) ;  /* 0x0000000000148947 */ /* 0x003fea0003800000 */
[----:B------:R-:W-:Y:S01]  /*0b20*/  IMAD.MOV.U32 R0, RZ, RZ, R14 ;  /* 0x000000ffff007224 */ /* 0x000fe200078e000e */
[----:B------:R-:W-:-:S07]  /*0b30*/  MOV R14, 0xb50 ;  /* 0x00000b50000e7802 */ /* 0x000fce0000000f00 */
[----:B------:R-:W-:Y:S05]  /*0b40*/  CALL.REL.NOINC `($__internal_0_$__cuda_sm20_sqrt_rn_f32_slowpath) ;  /* 0x0000000400b47944 */ /* 0x000fea0003c00000 */
[----:B------:R-:W-:Y:S01]  /*0b50*/  MOV R13, R0 ;  /* 0x00000000000d7202 */ /* 0x000fe20000000f00 */
[----:B------:R-:W-:Y:S06]  /*0b60*/  BRA `(.L_x_18) ;  /* 0x0000000000107947 */ /* 0x000fec0003800000 */
.L_x_17:
[----:B------:R-:W-:Y:S01]  /*0b70*/  FMUL.FTZ R13, R14, R15 ;  /* 0x0000000f0e0d7220 */ /* 0x000fe20000410000 */
[----:B------:R-:W-:-:S03]  /*0b80*/  FMUL.FTZ R12, R15, 0.5 ;  /* 0x3f0000000f0c7820 */ /* 0x000fc60000410000 */
[----:B------:R-:W-:-:S04]  /*0b90*/  FFMA R0, -R13, R13, R14 ;  /* 0x0000000d0d007223 */ /* 0x000fc8000000010e */
[----:B------:R-:W-:-:S07]  /*0ba0*/  FFMA R13, R0, R12, R13 ;  /* 0x0000000c000d7223 */ /* 0x000fce000000000d */
.L_x_18:
[----:B------:R-:W-:Y:S05]  /*0bb0*/  BSYNC.RECONVERGENT B2 ;  /* 0x0000000000027941 */ /* 0x000fea0003800200 */
.L_x_16:
[----:B------:R2:W-:Y:S01]  /*0bc0*/  STG.E desc[UR4][R4.64], R13 ;  /* 0x0000000d04007986 */ /* 0x0005e2000c101904 */
[----:B------:R-:W-:-:S07]  /*0bd0*/  MOV R29, R27 ;  /* 0x0000001b001d7202 */ /* 0x000fce0000000f00 */
.L_x_9:
[----:B------:R-:W-:Y:S05]  /*0be0*/  BSYNC.RECONVERGENT B1 ;  /* 0x0000000000017941 */ /* 0x000fea0003800200 */
.L_x_8:
[----:B------:R-:W-:-:S13]  /*0bf0*/  ISETP.GE.U32.AND P0, PT, R17, 0x3, PT ;  /* 0x000000031100780c */ /* 0x000fda0003f06070 */
[----:B------:R-:W-:Y:S05]  /*0c00*/  @!P0 BRA `(.L_x_7) ;  /* 0x00000004006c8947 */ /* 0x000fea0003800000 */
.L_x_31:
[----:B012---:R-:W0:Y:S01]  /*0c10*/  LDC.64 R12, c[0x0][0x390] ;  /* 0x0000e400ff0c7b82 */ /* 0x007e220000000a00 */
[----:B------:R-:W-:Y:S01]  /*0c20*/  IMAD.IADD R24, R21, 0x1, R29 ;  /* 0x0000000115187824 */ /* 0x000fe200078e021d */
[----:B------:R-:W2:Y:S03]  /*0c30*/  LDG.E R0, desc[UR4][R10.64] ;  /* 0x000000040a007981 */ /* 0x000ea6000c1e1900 */
[----:B0-----:R-:W-:-:S05]  /*0c40*/  IMAD.WIDE.U32 R12, R24, 0x4, R12 ;  /* 0x00000004180c7825 */ /* 0x001fca00078e000c */
[----:B------:R-:W2:Y:S01]  /*0c50*/  LDG.E R15, desc[UR4][R12.64] ;  /* 0x000000040c0f7981 */ /* 0x000ea2000c1e1900 */
[----:B------:R-:W-:Y:S01]  /*0c60*/  BSSY.RECONVERGENT B1, `(.L_x_19) ;  /* 0x000000f000017945 */ /* 0x000fe20003800200 */
[----:B--2---:R-:W-:-:S05]  /*0c70*/  FMUL R22, R0, R15 ;  /* 0x0000000f00167220 */ /* 0x004fca0000400000 */
[----:B------:R-:W-:Y:S01]  /*0c80*/  IADD3 R0, PT, PT, R22, -0xd000000, RZ ;  /* 0xf300000016007810 */ /* 0x000fe20007ffe0ff */
[----:B------:R0:W1:Y:S03]  /*0c90*/  MUFU.RSQ R15, R22 ;  /* 0x00000016000f7308 */ /* 0x0000660000001400 */
[----:B------:R-:W-:-:S13]  /*0ca0*/  ISETP.GT.U32.AND P0, PT, R0, 0x727fffff, PT ;  /* 0x727fffff0000780c */ /* 0x000fda0003f04070 */
[----:B0-----:R-:W-:Y:S05]  /*0cb0*/  @!P0 BRA `(.L_x_20) ;  /* 0x0000000000148947 */ /* 0x001fea0003800000 */
[----:B------:R-:W-:Y:S02]  /*0cc0*/  MOV R0, R22 ;  /* 0x0000001600007202 */ /* 0x000fe40000000f00 */
[----:B------:R-:W-:-:S07]  /*0cd0*/  MOV R14, 0xcf0 ;  /* 0x00000cf0000e7802 */ /* 0x000fce0000000f00 */
[----:B-1----:R-:W-:Y:S05]  /*0ce0*/  CALL.REL.NOINC `($__internal_0_$__cuda_sm20_sqrt_rn_f32_slowpath) ;  /* 0x00000004004c7944 */ /* 0x002fea0003c00000 */
[----:B------:R-:W-:Y:S01]  /*0cf0*/  IMAD.MOV.U32 R25, RZ, RZ, R0 ;  /* 0x000000ffff197224 */ /* 0x000fe200078e0000 */
[----:B------:R-:W-:Y:S06]  /*0d00*/  BRA `(.L_x_21) ;  /* 0x0000000000107947 */ /* 0x000fec0003800000 */
.L_x_20:
[----:B-1----:R-:W-:Y:S01]  /*0d10*/  FMUL.FTZ R25, R22, R15 ;  /* 0x0000000f16197220 */ /* 0x002fe20000410000 */
[----:B------:R-:W-:-:S03]  /*0d20*/  FMUL.FTZ R14, R15, 0.5 ;  /* 0x3f0000000f0e7820 */ /* 0x000fc60000410000 */
[----:B------:R-:W-:-:S04]  /*0d30*/  FFMA R0, -R25, R25, R22 ;  /* 0x0000001919007223 */ /* 0x000fc80000000116 */
[----:B------:R-:W-:-:S07]  /*0d40*/  FFMA R25, R0, R14, R25 ;  /* 0x0000000e00197223 */ /* 0x000fce0000000019 */
.L_x_21:
[----:B------:R-:W-:Y:S05]  /*0d50*/  BSYNC.RECONVERGENT B1 ;  /* 0x0000000000017941 */ /* 0x000fea0003800200 */
.L_x_19:
[----:B------:R-:W0:Y:S01]  /*0d60*/  LDC.64 R22, c[0x0][0x390] ;  /* 0x0000e400ff167b82 */ /* 0x000e220000000a00 */
[----:B------:R-:W-:Y:S01]  /*0d70*/  IADD3 R24, PT, PT, R24, R21, RZ ;  /* 0x0000001518187210 */ /* 0x000fe20007ffe0ff */
[----:B0-----:R-:W-:-:S04]  /*0d80*/  IMAD.WIDE.U32 R14, R29, 0x4, R22 ;  /* 0x000000041d0e7825 */ /* 0x001fc800078e0016 */
[----:B------:R-:W-:Y:S01]  /*0d90*/  IMAD.WIDE.U32 R22, R24, 0x4, R22 ;  /* 0x0000000418167825 */ /* 0x000fe200078e0016 */
[----:B------:R0:W-:Y:S04]  /*0da0*/  STG.E desc[UR4][R14.64], R25 ;  /* 0x000000190e007986 */ /* 0x0001e8000c101904 */
[----:B------:R-:W2:Y:S04]  /*0db0*/  LDG.E R0, desc[UR4][R10.64] ;  /* 0x000000040a007981 */ /* 0x000ea8000c1e1900 */
[----:B------:R-:W2:Y:S01]  /*0dc0*/  LDG.E R29, desc[UR4][R22.64] ;  /* 0x00000004161d7981 */ /* 0x000ea2000c1e1900 */
        /* <DEDUP_REMOVED lines=11> */
.L_x_23:
[----:B------:R-:W-:Y:S01]  /*0e80*/  FMUL.FTZ R29, R28, R31 ;  /* 0x0000001f1c1d7220 */ /* 0x000fe20000410000 */
[----:B------:R-:W-:-:S03]  /*0e90*/  FMUL.FTZ R14, R31, 0.5 ;  /* 0x3f0000001f0e7820 */ /* 0x000fc60000410000 */
[----:B------:R-:W-:-:S04]  /*0ea0*/  FFMA R0, -R29, R29, R28 ;  /* 0x0000001d1d007223 */ /* 0x000fc8000000011c */
[----:B------:R-:W-:-:S07]  /*0eb0*/  FFMA R29, R0, R14, R29 ;  /* 0x0000000e001d7223 */ /* 0x000fce000000001d */
.L_x_24:
[----:B------:R-:W-:Y:S05]  /*0ec0*/  BSYNC.RECONVERGENT B1 ;  /* 0x0000000000017941 */ /* 0x000fea0003800200 */
.L_x_22:
[----:B------:R-:W0:Y:S01]  /*0ed0*/  LDC.64 R14, c[0x0][0x390] ;  /* 0x0000e400ff0e7b82 */ /* 0x000e220000000a00 */
[----:B------:R-:W-:Y:S01]  /*0ee0*/  IADD3 R28, PT, PT, R24, R21, RZ ;  /* 0x00000015181c7210 */ /* 0x000fe20007ffe0ff */
[----:B------:R1:W-:Y:S04]  /*0ef0*/  STG.E desc[UR4][R12.64], R29 ;  /* 0x0000001d0c007986 */ /* 0x0003e8000c101904 */
[----:B------:R-:W2:Y:S01]  /*0f00*/  LDG.E R0, desc[UR4][R10.64] ;  /* 0x000000040a007981 */ /* 0x000ea2000c1e1900 */
[----:B0-----:R-:W-:-:S05]  /*0f10*/  IMAD.WIDE.U32 R24, R28, 0x4, R14 ;  /* 0x000000041c187825 */ /* 0x001fca00078e000e */
[----:B------:R-:W2:Y:S01]  /*0f20*/  LDG.E R15, desc[UR4][R24.64] ;  /* 0x00000004180f7981 */ /* 0x000ea2000c1e1900 */
[----:B------:R-:W-:Y:S01]  /*0f30*/  BSSY.RECONVERGENT B1, `(.L_x_25) ;  /* 0x000000f000017945 */ /* 0x000fe20003800200 */
[----:B--2---:R-:W-:-:S04]  /*0f40*/  FMUL R14, R0, R15 ;  /* 0x0000000f000e7220 */ /* 0x004fc80000400000 */
[----:B------:R-:W-:Y:S01]  /*0f50*/  VIADD R0, R14, 0xf3000000 ;  /* 0xf30000000e007836 */ /* 0x000fe20000000000 */
[----:B------:R1:W0:Y:S04]  /*0f60*/  MUFU.RSQ R31, R14 ;  /* 0x0000000e001f7308 */ /* 0x0002280000001400 */
[----:B------:R-:W-:-:S13]  /*0f70*/  ISETP.GT.U32.AND P0, PT, R0, 0x727fffff, PT ;  /* 0x727fffff0000780c */ /* 0x000fda0003f04070 */
[----:B01----:R-:W-:Y:S05]  /*0f80*/  @!P0 BRA `(.L_x_26) ;  /* 0x0000000000148947 */ /* 0x003fea0003800000 */
[----:B------:R-:W-:Y:S02]  /*0f90*/  MOV R0, R14 ;  /* 0x0000000e00007202 */ /* 0x000fe40000000f00 */
[----:B------:R-:W-:-:S07]  /*0fa0*/  MOV R14, 0xfc0 ;  /* 0x00000fc0000e7802 */ /* 0x000fce0000000f00 */
[----:B------:R-:W-:Y:S05]  /*0fb0*/  CALL.REL.NOINC `($__internal_0_$__cuda_sm20_sqrt_rn_f32_slowpath) ;  /* 0x0000000000987944 */ /* 0x000fea0003c00000 */
[----:B------:R-:W-:Y:S01]  /*0fc0*/  MOV R15, R0 ;  /* 0x00000000000f7202 */ /* 0x000fe20000000f00 */
[----:B------:R-:W-:Y:S06]  /*0fd0*/  BRA `(.L_x_27) ;  /* 0x0000000000107947 */ /* 0x000fec0003800000 */
.L_x_26:
[----:B------:R-:W-:Y:S01]  /*0fe0*/  FMUL.FTZ R15, R14, R31 ;  /* 0x0000001f0e0f7220 */ /* 0x000fe20000410000 */
[----:B------:R-:W-:-:S03]  /*0ff0*/  FMUL.FTZ R12, R31, 0.5 ;  /* 0x3f0000001f0c7820 */ /* 0x000fc60000410000 */
[----:B------:R-:W-:-:S04]  /*1000*/  FFMA R0, -R15, R15, R14 ;  /* 0x0000000f0f007223 */ /* 0x000fc8000000010e */
[----:B------:R-:W-:-:S07]  /*1010*/  FFMA R15, R0, R12, R15 ;  /* 0x0000000c000f7223 */ /* 0x000fce000000000f */
.L_x_27:
[----:B------:R-:W-:Y:S05]  /*1020*/  BSYNC.RECONVERGENT B1 ;  /* 0x0000000000017941 */ /* 0x000fea0003800200 */
.L_x_25:
[----:B------:R-:W0:Y:S01]  /*1030*/  LDC.64 R12, c[0x0][0x390] ;  /* 0x0000e400ff0c7b82 */ /* 0x000e220000000a00 */
[----:B------:R-:W-:Y:S01]  /*1040*/  IMAD.IADD R29, R28, 0x1, R21 ;  /* 0x000000011c1d7824 */ /* 0x000fe200078e0215 */
[----:B------:R1:W-:Y:S04]  /*1050*/  STG.E desc[UR4][R22.64], R15 ;  /* 0x0000000f16007986 */ /* 0x0003e8000c101904 */
[----:B------:R-:W2:Y:S01]  /*1060*/  LDG.E R0, desc[UR4][R10.64] ;  /* 0x000000040a007981 */ /* 0x000ea2000c1e1900 */
[----:B0-----:R-:W-:-:S06]  /*1070*/  IMAD.WIDE.U32 R12, R29, 0x4, R12 ;  /* 0x000000041d0c7825 */ /* 0x001fcc00078e000c */
[----:B------:R-:W2:Y:S01]  /*1080*/  LDG.E R13, desc[UR4][R12.64] ;  /* 0x000000040c0d7981 */ /* 0x000ea2000c1e1900 */
[----:B------:R-:W-:Y:S01]  /*1090*/  BSSY.RECONVERGENT B1, `(.L_x_28) ;  /* 0x000000f000017945 */ /* 0x000fe20003800200 */
[----:B--2---:R-:W-:-:S05]  /*10a0*/  FMUL R14, R0, R13 ;  /* 0x0000000d000e7220 */ /* 0x004fca0000400000 */
[----:B------:R-:W-:Y:S01]  /*10b0*/  IADD3 R0, PT, PT, R14, -0xd000000, RZ ;  /* 0xf30000000e007810 */ /* 0x000fe20007ffe0ff */
[----:B------:R1:W0:Y:S03]  /*10c0*/  MUFU.RSQ R31, R14 ;  /* 0x0000000e001f7308 */ /* 0x0002260000001400 */
[----:B------:R-:W-:-:S13]  /*10d0*/  ISETP.GT.U32.AND P0, PT, R0, 0x727fffff, PT ;  /* 0x727fffff0000780c */ /* 0x000fda0003f04070 */
[----:B-1----:R-:W-:Y:S05]  /*10e0*/  @!P0 BRA `(.L_x_29) ;  /* 0x0000000000148947 */ /* 0x002fea0003800000 */
[----:B------:R-:W-:Y:S02]  /*10f0*/  MOV R0, R14 ;  /* 0x0000000e00007202 */ /* 0x000fe40000000f00 */
[----:B------:R-:W-:-:S07]  /*1100*/  MOV R14, 0x1120 ;  /* 0x00001120000e7802 */ /* 0x000fce0000000f00 */
[----:B0-----:R-:W-:Y:S05]  /*1110*/  CALL.REL.NOINC `($__internal_0_$__cuda_sm20_sqrt_rn_f32_slowpath) ;  /* 0x0000000000407944 */ /* 0x001fea0003c00000 */
[----:B------:R-:W-:Y:S01]  /*1120*/  IMAD.MOV.U32 R13, RZ, RZ, R0 ;  /* 0x000000ffff0d7224 */ /* 0x000fe200078e0000 */
[----:B------:R-:W-:Y:S06]  /*1130*/  BRA `(.L_x_30) ;  /* 0x0000000000107947 */ /* 0x000fec0003800000 */
.L_x_29:
[----:B0-----:R-:W-:Y:S01]  /*1140*/  FMUL.FTZ R13, R14, R31 ;  /* 0x0000001f0e0d7220 */ /* 0x001fe20000410000 */
[----:B------:R-:W-:-:S03]  /*1150*/  FMUL.FTZ R12, R31, 0.5 ;  /* 0x3f0000001f0c7820 */ /* 0x000fc60000410000 */
[----:B------:R-:W-:-:S04]  /*1160*/  FFMA R0, -R13, R13, R14 ;  /* 0x0000000d0d007223 */ /* 0x000fc8000000010e */
[----:B------:R-:W-:-:S07]  /*1170*/  FFMA R13, R0, R12, R13 ;  /* 0x0000000c000d7223 */ /* 0x000fce000000000d */
.L_x_30:
[----:B------:R-:W-:Y:S05]  /*1180*/  BSYNC.RECONVERGENT B1 ;  /* 0x0000000000017941 */ /* 0x000fea0003800200 */
.L_x_28:
[----:B------:R3:W-:Y:S01]  /*1190*/  STG.E desc[UR4][R24.64], R13 ;  /* 0x0000000d18007986 */ /* 0x0007e2000c101904 */
[----:B------:R-:W-:-:S13]  /*11a0*/  ISETP.GE.AND P0, PT, R29, R18, PT ;  /* 0x000000121d00720c */ /* 0x000fda0003f06270 */
[----:B---3--:R-:W-:Y:S05]  /*11b0*/  @!P0 BRA `(.L_x_31) ;  /* 0xfffffff800948947 */ /* 0x008fea000383ffff */
.L_x_7:
[----:B------:R-:W-:Y:S05]  /*11c0*/  BSYNC.RECONVERGENT B0 ;  /* 0x0000000000007941 */ /* 0x000fea0003800200 */
.L_x_6:
[----:B------:R-:W3:Y:S01]  /*11d0*/  LDCU UR6, c[0x0][0x380] ;  /* 0x00007000ff0677ac */ /* 0x000ee20008000800 */
[----:B------:R-:W-:-:S04]  /*11e0*/  IADD3 R26, PT, PT, R21, R26, RZ ;  /* 0x0000001a151a7210 */ /* 0x000fc80007ffe0ff */
[----:B---3--:R-:W-:-:S13]  /*11f0*/  ISETP.GE.AND P0, PT, R26, UR6, PT ;  /* 0x000000061a007c0c */ /* 0x008fda000bf06270 */
[----:B------:R-:W-:Y:S05]  /*1200*/  @!P0 BRA `(.L_x_32) ;  /* 0xfffffff400508947 */ /* 0x000fea000383ffff */
[----:B------:R-:W-:Y:S05]  /*1210*/  EXIT ;  /* 0x000000000000794d */ /* 0x000fea0003800000 */
        .weak           $__internal_0_$__cuda_sm20_sqrt_rn_f32_slowpath
        .type           $__internal_0_$__cuda_sm20_sqrt_rn_f32_slowpath,@function
        .size           $__internal_0_$__cuda_sm20_sqrt_rn_f32_slowpath,(.L_x_35 - $__internal_0_$__cuda_sm20_sqrt_rn_f32_slowpath)
$__internal_0_$__cuda_sm20_sqrt_rn_f32_slowpath:
[----:B------:R-:W-:-:S13]  /*1220*/  LOP3.LUT P1, RZ, R0, 0x7fffffff, RZ, 0xc0, !PT ;  /* 0x7fffffff00ff7812 */ /* 0x000fda000782c0ff */
[----:B------:R-:W-:Y:S01]  /*1230*/  @!P1 MOV R15, R0 ;  /* 0x00000000000f9202 */ /* 0x000fe20000000f00 */
[----:B------:R-:W-:Y:S06]  /*1240*/  @!P1 BRA `(.L_x_33) ;  /* 0x0000000000409947 */ /* 0x000fec0003800000 */
[----:B------:R-:W-:-:S13]  /*1250*/  FSETP.GEU.FTZ.AND P1, PT, R0, RZ, PT ;  /* 0x000000ff0000720b */ /* 0x000fda0003f3e000 */
[----:B------:R-:W-:Y:S01]  /*1260*/  @!P1 IMAD.MOV.U32 R15, RZ, RZ, 0x7fffffff ;  /* 0x7fffffffff0f9424 */ /* 0x000fe200078e00ff */
[----:B------:R-:W-:Y:S06]  /*1270*/  @!P1 BRA `(.L_x_33) ;  /* 0x0000000000349947 */ /* 0x000fec0003800000 */
[----:B------:R-:W-:-:S13]  /*1280*/  FSETP.GTU.FTZ.AND P1, PT, |R0|, +INF , PT ;  /* 0x7f8000000000780b */ /* 0x000fda0003f3c200 */
[----:B------:R-:W-:Y:S01]  /*1290*/  @P1 FADD.FTZ R15, R0, 1 ;  /* 0x3f800000000f1421 */ /* 0x000fe20000010000 */
[----:B------:R-:W-:Y:S06]  /*12a0*/  @P1 BRA `(.L_x_33) ;  /* 0x0000000000281947 */ /* 0x000fec0003800000 */
[----:B------:R-:W-:-:S13]  /*12b0*/  FSETP.NEU.FTZ.AND P1, PT, |R0|, +INF , PT ;  /* 0x7f8000000000780b */ /* 0x000fda0003f3d200 */
[----:B------:R-:W-:-:S04]  /*12c0*/  @P1 FFMA R31, R0, 1.84467440737095516160e+19, RZ ;  /* 0x5f800000001f1823 */ /* 0x000fc800000000ff */
[----:B------:R-:W0:Y:S02]  /*12d0*/  @P1 MUFU.RSQ R32, R31 ;  /* 0x0000001f00201308 */ /* 0x000e240000001400 */
[----:B0-----:R-:W-:Y:S01]  /*12e0*/  @P1 FMUL.FTZ R34, R31, R32 ;  /* 0x000000201f221220 */ /* 0x001fe20000410000 */
[----:B------:R-:W-:-:S03]  /*12f0*/  @P1 FMUL.FTZ R32, R32, 0.5 ;  /* 0x3f00000020201820 */ /* 0x000fc60000410000 */
[----:B------:R-:W-:-:S04]  /*1300*/  @P1 FADD.FTZ R15, -R34, -RZ ;  /* 0x800000ff220f1221 */ /* 0x000fc80000010100 */
[----:B------:R-:W-:-:S04]  /*1310*/  @P1 FFMA R15, R34, R15, R31 ;  /* 0x0000000f220f1223 */ /* 0x000fc8000000001f */
[----:B------:R-:W-:Y:S01]  /*1320*/  @P1 FFMA R32, R15, R32, R34 ;  /* 0x000000200f201223 */ /* 0x000fe20000000022 */
[----:B------:R-:W-:-:S03]  /*1330*/  @!P1 MOV R15, R0 ;  /* 0x00000000000f9202 */ /* 0x000fc60000000f00 */
[----:B------:R-:W-:-:S07]  /*1340*/  @P1 FMUL.FTZ R15, R32, 2.3283064365386962891e-10 ;  /* 0x2f800000200f1820 */ /* 0x000fce0000410000 */
.L_x_33:
[----:B------:R-:W-:Y:S01]  /*1350*/  MOV R0, R15 ;  /* 0x0000000f00007202 */ /* 0x000fe20000000f00 */
[----:B------:R-:W-:-:S04]  /*1360*/  HFMA2 R15, -RZ, RZ, 0, 0 ;  /* 0x00000000ff0f7431 */ /* 0x000fc800000001ff */
[----:B------:R-:W-:Y:S05]  /*1370*/  RET.REL.NODEC R14 `(_Z3addiPfS_) ;  /* 0xffffffec0e207950 */ /* 0x000fea0003c3ffff */
.L_x_34:
[----:B------:R-:W-:-:S00]  /*1380*/  BRA `(.L_x_34) ;  /* 0xfffffffc00fc7947 */ /* 0x000fc0000383ffff */
[----:B------:R-:W-:-:S00]  /*1390*/  NOP ;  /* 0x0000000000007918 */ /* 0x000fc00000000000 */
        /* <DEDUP_REMOVED lines=14> */
.L_x_35:


//--------------------- .nv.shared.reserved.0     --------------------------
	.section	.nv.shared.reserved.0,"aw",@nobits
	.weak		__nv_reservedSMEM_offset_0_alias
	.size		__nv_reservedSMEM_offset_0_alias, 0, 64
	.other		__nv_reservedSMEM_offset_0_alias,@"STO_CUDA_RESERVED_SHARED STV_DEFAULT"
__nv_reservedSMEM_offset_0_alias:
	.zero		0
	.zero		64


//--------------------- .nv.constant0._Z3addiPfS_ --------------------------
	.section	.nv.constant0._Z3addiPfS_,"a",@progbits
	.sectionflags	@""
	.align	4
.nv.constant0._Z3addiPfS_:
	.zero		920


//--------------------- SYMBOLS --------------------------

	.type		.nv.reservedSmem.offset0,@object
	.size		.nv.reservedSmem.offset0,0x4
